//
// Generated by NVIDIA NVVM Compiler
//
// Compiler Build ID: CL-36424714
// Cuda compilation tools, release 13.0, V13.0.88
// Based on NVVM 20.0.0
//

.version 9.0
.target sm_100
.address_size 64

	// .globl	_Z17hadamard_kernel_dPdS_S_i

.visible .entry _Z17hadamard_kernel_dPdS_S_i(
	.param .u64 .ptr .align 1 _Z17hadamard_kernel_dPdS_S_i_param_0,
	.param .u64 .ptr .align 1 _Z17hadamard_kernel_dPdS_S_i_param_1,
	.param .u64 .ptr .align 1 _Z17hadamard_kernel_dPdS_S_i_param_2,
	.param .u32 _Z17hadamard_kernel_dPdS_S_i_param_3
)
{
	.reg .pred 	%p<2>;
	.reg .b32 	%r<6>;
	.reg .b64 	%rd<11>;
	.reg .b64 	%fd<4>;

	ld.param.u64 	%rd1, [_Z17hadamard_kernel_dPdS_S_i_param_0];
	ld.param.u64 	%rd2, [_Z17hadamard_kernel_dPdS_S_i_param_1];
	ld.param.u64 	%rd3, [_Z17hadamard_kernel_dPdS_S_i_param_2];
	ld.param.u32 	%r2, [_Z17hadamard_kernel_dPdS_S_i_param_3];
	mov.u32 	%r3, %tid.x;
	mov.u32 	%r4, %ctaid.x;
	mov.u32 	%r5, %ntid.x;
	mad.lo.s32 	%r1, %r4, %r5, %r3;
	setp.ge.s32 	%p1, %r1, %r2;
	@%p1 bra 	$L__BB0_2;
	cvta.to.global.u64 	%rd4, %rd1;
	cvta.to.global.u64 	%rd5, %rd2;
	cvta.to.global.u64 	%rd6, %rd3;
	mul.wide.s32 	%rd7, %r1, 8;
	add.s64 	%rd8, %rd4, %rd7;
	ld.global.f64 	%fd1, [%rd8];
	add.s64 	%rd9, %rd5, %rd7;
	ld.global.f64 	%fd2, [%rd9];
	mul.f64 	%fd3, %fd1, %fd2;
	add.s64 	%rd10, %rd6, %rd7;
	st.global.f64 	[%rd10], %fd3;
$L__BB0_2:
	ret;

}
	// .globl	_Z17hadamard_kernel_sPfS_S_i
.visible .entry _Z17hadamard_kernel_sPfS_S_i(
	.param .u64 .ptr .align 1 _Z17hadamard_kernel_sPfS_S_i_param_0,
	.param .u64 .ptr .align 1 _Z17hadamard_kernel_sPfS_S_i_param_1,
	.param .u64 .ptr .align 1 _Z17hadamard_kernel_sPfS_S_i_param_2,
	.param .u32 _Z17hadamard_kernel_sPfS_S_i_param_3
)
{
	.reg .pred 	%p<2>;
	.reg .b32 	%r<6>;
	.reg .b32 	%f<4>;
	.reg .b64 	%rd<11>;

	ld.param.u64 	%rd1, [_Z17hadamard_kernel_sPfS_S_i_param_0];
	ld.param.u64 	%rd2, [_Z17hadamard_kernel_sPfS_S_i_param_1];
	ld.param.u64 	%rd3, [_Z17hadamard_kernel_sPfS_S_i_param_2];
	ld.param.u32 	%r2, [_Z17hadamard_kernel_sPfS_S_i_param_3];
	mov.u32 	%r3, %tid.x;
	mov.u32 	%r4, %ctaid.x;
	mov.u32 	%r5, %ntid.x;
	mad.lo.s32 	%r1, %r4, %r5, %r3;
	setp.ge.s32 	%p1, %r1, %r2;
	@%p1 bra 	$L__BB1_2;
	cvta.to.global.u64 	%rd4, %rd1;
	cvta.to.global.u64 	%rd5, %rd2;
	cvta.to.global.u64 	%rd6, %rd3;
	mul.wide.s32 	%rd7, %r1, 4;
	add.s64 	%rd8, %rd4, %rd7;
	ld.global.f32 	%f1, [%rd8];
	add.s64 	%rd9, %rd5, %rd7;
	ld.global.f32 	%f2, [%rd9];
	mul.f32 	%f3, %f1, %f2;
	add.s64 	%rd10, %rd6, %rd7;
	st.global.f32 	[%rd10], %f3;
$L__BB1_2:
	ret;

}
	// .globl	_Z13relu_kernel_dPdS_i
.visible .entry _Z13relu_kernel_dPdS_i(
	.param .u64 .ptr .align 1 _Z13relu_kernel_dPdS_i_param_0,
	.param .u64 .ptr .align 1 _Z13relu_kernel_dPdS_i_param_1,
	.param .u32 _Z13relu_kernel_dPdS_i_param_2
)
{
	.reg .pred 	%p<3>;
	.reg .b32 	%r<6>;
	.reg .b64 	%rd<8>;
	.reg .b64 	%fd<3>;

	ld.param.u64 	%rd1, [_Z13relu_kernel_dPdS_i_param_0];
	ld.param.u64 	%rd2, [_Z13relu_kernel_dPdS_i_param_1];
	ld.param.u32 	%r2, [_Z13relu_kernel_dPdS_i_param_2];
	mov.u32 	%r3, %tid.x;
	mov.u32 	%r4, %ctaid.x;
	mov.u32 	%r5, %ntid.x;
	mad.lo.s32 	%r1, %r4, %r5, %r3;
	setp.ge.s32 	%p1, %r1, %r2;
	@%p1 bra 	$L__BB2_2;
	cvta.to.global.u64 	%rd3, %rd2;
	cvta.to.global.u64 	%rd4, %rd1;
	mul.wide.s32 	%rd5, %r1, 8;
	add.s64 	%rd6, %rd4, %rd5;
	ld.global.f64 	%fd1, [%rd6];
	setp.lt.f64 	%p2, %fd1, 0d0000000000000000;
	selp.f64 	%fd2, 0d0000000000000000, %fd1, %p2;
	add.s64 	%rd7, %rd3, %rd5;
	st.global.f64 	[%rd7], %fd2;
$L__BB2_2:
	ret;

}
	// .globl	_Z13relu_kernel_sPfS_i
.visible .entry _Z13relu_kernel_sPfS_i(
	.param .u64 .ptr .align 1 _Z13relu_kernel_sPfS_i_param_0,
	.param .u64 .ptr .align 1 _Z13relu_kernel_sPfS_i_param_1,
	.param .u32 _Z13relu_kernel_sPfS_i_param_2
)
{
	.reg .pred 	%p<3>;
	.reg .b32 	%r<6>;
	.reg .b32 	%f<3>;
	.reg .b64 	%rd<8>;

	ld.param.u64 	%rd1, [_Z13relu_kernel_sPfS_i_param_0];
	ld.param.u64 	%rd2, [_Z13relu_kernel_sPfS_i_param_1];
	ld.param.u32 	%r2, [_Z13relu_kernel_sPfS_i_param_2];
	mov.u32 	%r3, %tid.x;
	mov.u32 	%r4, %ctaid.x;
	mov.u32 	%r5, %ntid.x;
	mad.lo.s32 	%r1, %r4, %r5, %r3;
	setp.ge.s32 	%p1, %r1, %r2;
	@%p1 bra 	$L__BB3_2;
	cvta.to.global.u64 	%rd3, %rd2;
	cvta.to.global.u64 	%rd4, %rd1;
	mul.wide.s32 	%rd5, %r1, 4;
	add.s64 	%rd6, %rd4, %rd5;
	ld.global.f32 	%f1, [%rd6];
	setp.lt.f32 	%p2, %f1, 0f00000000;
	selp.f32 	%f2, 0f00000000, %f1, %p2;
	add.s64 	%rd7, %rd3, %rd5;
	st.global.f32 	[%rd7], %f2;
$L__BB3_2:
	ret;

}
	// .globl	_Z19relu_prime_kernel_dPdS_i
.visible .entry _Z19relu_prime_kernel_dPdS_i(
	.param .u64 .ptr .align 1 _Z19relu_prime_kernel_dPdS_i_param_0,
	.param .u64 .ptr .align 1 _Z19relu_prime_kernel_dPdS_i_param_1,
	.param .u32 _Z19relu_prime_kernel_dPdS_i_param_2
)
{
	.reg .pred 	%p<3>;
	.reg .b32 	%r<6>;
	.reg .b64 	%rd<8>;
	.reg .b64 	%fd<3>;

	ld.param.u64 	%rd1, [_Z19relu_prime_kernel_dPdS_i_param_0];
	ld.param.u64 	%rd2, [_Z19relu_prime_kernel_dPdS_i_param_1];
	ld.param.u32 	%r2, [_Z19relu_prime_kernel_dPdS_i_param_2];
	mov.u32 	%r3, %tid.x;
	mov.u32 	%r4, %ctaid.x;
	mov.u32 	%r5, %ntid.x;
	mad.lo.s32 	%r1, %r4, %r5, %r3;
	setp.ge.s32 	%p1, %r1, %r2;
	@%p1 bra 	$L__BB4_2;
	cvta.to.global.u64 	%rd3, %rd1;
	cvta.to.global.u64 	%rd4, %rd2;
	mul.wide.s32 	%rd5, %r1, 8;
	add.s64 	%rd6, %rd3, %rd5;
	ld.global.f64 	%fd1, [%rd6];
	setp.geu.f64 	%p2, %fd1, 0d0000000000000000;
	selp.f64 	%fd2, 0d3FF0000000000000, 0d0000000000000000, %p2;
	add.s64 	%rd7, %rd4, %rd5;
	st.global.f64 	[%rd7], %fd2;
$L__BB4_2:
	ret;

}
	// .globl	_Z19relu_prime_kernel_sPfS_i
.visible .entry _Z19relu_prime_kernel_sPfS_i(
	.param .u64 .ptr .align 1 _Z19relu_prime_kernel_sPfS_i_param_0,
	.param .u64 .ptr .align 1 _Z19relu_prime_kernel_sPfS_i_param_1,
	.param .u32 _Z19relu_prime_kernel_sPfS_i_param_2
)
{
	.reg .pred 	%p<3>;
	.reg .b32 	%r<6>;
	.reg .b32 	%f<3>;
	.reg .b64 	%rd<8>;

	ld.param.u64 	%rd1, [_Z19relu_prime_kernel_sPfS_i_param_0];
	ld.param.u64 	%rd2, [_Z19relu_prime_kernel_sPfS_i_param_1];
	ld.param.u32 	%r2, [_Z19relu_prime_kernel_sPfS_i_param_2];
	mov.u32 	%r3, %tid.x;
	mov.u32 	%r4, %ctaid.x;
	mov.u32 	%r5, %ntid.x;
	mad.lo.s32 	%r1, %r4, %r5, %r3;
	setp.ge.s32 	%p1, %r1, %r2;
	@%p1 bra 	$L__BB5_2;
	cvta.to.global.u64 	%rd3, %rd1;
	cvta.to.global.u64 	%rd4, %rd2;
	mul.wide.s32 	%rd5, %r1, 4;
	add.s64 	%rd6, %rd3, %rd5;
	ld.global.f32 	%f1, [%rd6];
	setp.geu.f32 	%p2, %f1, 0f00000000;
	selp.f32 	%f2, 0f3F800000, 0f00000000, %p2;
	add.s64 	%rd7, %rd4, %rd5;
	st.global.f32 	[%rd7], %f2;
$L__BB5_2:
	ret;

}


// ===== COMPILED SASS (sm_100) =====

	.target	sm_100

	.elftype	@"ET_EXEC"


//--------------------- .note.nv.tkinfo           --------------------------
	.section	.note.nv.tkinfo,"",@"SHT_NOTE"
	.sectionflags	@"SHF_NOTE_NV_TKINFO"
	.tkinfo
        /*0018*/ 	.word	0x00000002
        /*0030*/ 	.string	""
        /*0030*/ 	.string	"ptxas"
        /*0030*/ 	.string	"Cuda compilation tools, release 13.0, V13.0.88"
        /*0030*/ 	.string	"Build cuda_13.0.r13.0/compiler.36424714_0"
        /*0030*/ 	.string	"-arch sm_100 -m 64 "



//--------------------- .note.nv.cuinfo           --------------------------
	.section	.note.nv.cuinfo,"",@"SHT_NOTE"
	.sectionflags	@"SHF_NOTE_NV_CUINFO"
        /*0018*/ 	.short	0x0002
        /*001a*/ 	.short	0x0064
        /*001c*/ 	.short	0x0082
	.zero		2


//--------------------- .nv.info                  --------------------------
	.section	.nv.info,"",@"SHT_CUDA_INFO"
	.align	4


	//----- nvinfo : EIATTR_REGCOUNT
	.align		4
        /*0000*/ 	.byte	0x04, 0x2f
        /*0002*/ 	.short	(.L_1 - .L_0)
	.align		4
.L_0:
        /*0004*/ 	.word	index@(_Z17hadamard_kernel_dPdS_S_i)
        /*0008*/ 	.word	0x0000000e


	//----- nvinfo : EIATTR_FRAME_SIZE
	.align		4
.L_1:
        /*000c*/ 	.byte	0x04, 0x11
        /*000e*/ 	.short	(.L_3 - .L_2)
	.align		4
.L_2:
        /*0010*/ 	.word	index@(_Z17hadamard_kernel_dPdS_S_i)
        /*0014*/ 	.word	0x00000000


	//----- nvinfo : EIATTR_REGCOUNT
	.align		4
.L_3:
        /*0018*/ 	.byte	0x04, 0x2f
        /*001a*/ 	.short	(.L_5 - .L_4)
	.align		4
.L_4:
        /*001c*/ 	.word	index@(_Z17hadamard_kernel_sPfS_S_i)
        /*0020*/ 	.word	0x0000000c


	//----- nvinfo : EIATTR_FRAME_SIZE
	.align		4
.L_5:
        /*0024*/ 	.byte	0x04, 0x11
        /*0026*/ 	.short	(.L_7 - .L_6)
	.align		4
.L_6:
        /*0028*/ 	.word	index@(_Z17hadamard_kernel_sPfS_S_i)
        /*002c*/ 	.word	0x00000000


	//----- nvinfo : EIATTR_REGCOUNT
	.align		4
.L_7:
        /*0030*/ 	.byte	0x04, 0x2f
        /*0032*/ 	.short	(.L_9 - .L_8)
	.align		4
.L_8:
        /*0034*/ 	.word	index@(_Z13relu_kernel_dPdS_i)
        /*0038*/ 	.word	0x0000000c


	//----- nvinfo : EIATTR_FRAME_SIZE
	.align		4
.L_9:
        /*003c*/ 	.byte	0x04, 0x11
        /*003e*/ 	.short	(.L_11 - .L_10)
	.align		4
.L_10:
        /*0040*/ 	.word	index@(_Z13relu_kernel_dPdS_i)
        /*0044*/ 	.word	0x00000000


	//----- nvinfo : EIATTR_REGCOUNT
	.align		4
.L_11:
        /*0048*/ 	.byte	0x04, 0x2f
        /*004a*/ 	.short	(.L_13 - .L_12)
	.align		4
.L_12:
        /*004c*/ 	.word	index@(_Z13relu_kernel_sPfS_i)
        /*0050*/ 	.word	0x0000000a


	//----- nvinfo : EIATTR_FRAME_SIZE
	.align		4
.L_13:
        /*0054*/ 	.byte	0x04, 0x11
        /*0056*/ 	.short	(.L_15 - .L_14)
	.align		4
.L_14:
        /*0058*/ 	.word	index@(_Z13relu_kernel_sPfS_i)
        /*005c*/ 	.word	0x00000000


	//----- nvinfo : EIATTR_REGCOUNT
	.align		4
.L_15:
        /*0060*/ 	.byte	0x04, 0x2f
        /*0062*/ 	.short	(.L_17 - .L_16)
	.align		4
.L_16:
        /*0064*/ 	.word	index@(_Z19relu_prime_kernel_dPdS_i)
        /*0068*/ 	.word	0x0000000c


	//----- nvinfo : EIATTR_FRAME_SIZE
	.align		4
.L_17:
        /*006c*/ 	.byte	0x04, 0x11
        /*006e*/ 	.short	(.L_19 - .L_18)
	.align		4
.L_18:
        /*0070*/ 	.word	index@(_Z19relu_prime_kernel_dPdS_i)
        /*0074*/ 	.word	0x00000000


	//----- nvinfo : EIATTR_REGCOUNT
	.align		4
.L_19:
        /*0078*/ 	.byte	0x04, 0x2f
        /*007a*/ 	.short	(.L_21 - .L_20)
	.align		4
.L_20:
        /*007c*/ 	.word	index@(_Z19relu_prime_kernel_sPfS_i)
        /*0080*/ 	.word	0x0000000a


	//----- nvinfo : EIATTR_FRAME_SIZE
	.align		4
.L_21:
        /*0084*/ 	.byte	0x04, 0x11
        /*0086*/ 	.short	(.L_23 - .L_22)
	.align		4
.L_22:
        /*0088*/ 	.word	index@(_Z19relu_prime_kernel_sPfS_i)
        /*008c*/ 	.word	0x00000000


	//----- nvinfo : EIATTR_MIN_STACK_SIZE
	.align		4
.L_23:
        /*0090*/ 	.byte	0x04, 0x12
        /*0092*/ 	.short	(.L_25 - .L_24)
	.align		4
.L_24:
        /*0094*/ 	.word	index@(_Z19relu_prime_kernel_sPfS_i)
        /*0098*/ 	.word	0x00000000


	//----- nvinfo : EIATTR_MIN_STACK_SIZE
	.align		4
.L_25:
        /*009c*/ 	.byte	0x04, 0x12
        /*009e*/ 	.short	(.L_27 - .L_26)
	.align		4
.L_26:
        /*00a0*/ 	.word	index@(_Z19relu_prime_kernel_dPdS_i)
        /*00a4*/ 	.word	0x00000000


	//----- nvinfo : EIATTR_MIN_STACK_SIZE
	.align		4
.L_27:
        /*00a8*/ 	.byte	0x04, 0x12
        /*00aa*/ 	.short	(.L_29 - .L_28)
	.align		4
.L_28:
        /*00ac*/ 	.word	index@(_Z13relu_kernel_sPfS_i)
        /*00b0*/ 	.word	0x00000000


	//----- nvinfo : EIATTR_MIN_STACK_SIZE
	.align		4
.L_29:
        /*00b4*/ 	.byte	0x04, 0x12
        /*00b6*/ 	.short	(.L_31 - .L_30)
	.align		4
.L_30:
        /*00b8*/ 	.word	index@(_Z13relu_kernel_dPdS_i)
        /*00bc*/ 	.word	0x00000000


	//----- nvinfo : EIATTR_MIN_STACK_SIZE
	.align		4
.L_31:
        /*00c0*/ 	.byte	0x04, 0x12
        /*00c2*/ 	.short	(.L_33 - .L_32)
	.align		4
.L_32:
        /*00c4*/ 	.word	index@(_Z17hadamard_kernel_sPfS_S_i)
        /*00c8*/ 	.word	0x00000000


	//----- nvinfo : EIATTR_MIN_STACK_SIZE
	.align		4
.L_33:
        /*00cc*/ 	.byte	0x04, 0x12
        /*00ce*/ 	.short	(.L_35 - .L_34)
	.align		4
.L_34:
        /*00d0*/ 	.word	index@(_Z17hadamard_kernel_dPdS_S_i)
        /*00d4*/ 	.word	0x00000000
.L_35:


//--------------------- .nv.compat                --------------------------
	.section	.nv.compat,"",@"SHT_CUDA_COMPAT_INFO"
	.align	4
        /*0000*/ 	.byte	0x02, 0x09, 0x00, 0x00, 0x02, 0x02, 0x01, 0x00, 0x02, 0x05, 0x05, 0x00, 0x03, 0x07, 0x01, 0x01
        /*0010*/ 	.byte	0x02, 0x03, 0x00, 0x00, 0x02, 0x06, 0x01, 0x00, 0x04, 0x0b, 0x08, 0x00, 0x01, 0x00, 0x00, 0x00
        /*0020*/ 	.byte	0x00, 0x00, 0x00, 0x00


//--------------------- .nv.info._Z19relu_prime_kernel_sPfS_i --------------------------
	.section	.nv.info._Z19relu_prime_kernel_sPfS_i,"",@"SHT_CUDA_INFO"
	.sectionflags	@""
	.align	4


	//----- nvinfo : EIATTR_CUDA_API_VERSION
	.align		4
        /*0000*/ 	.byte	0x04, 0x37
        /*0002*/ 	.short	(.L_37 - .L_36)
.L_36:
        /*0004*/ 	.word	0x00000082


	//----- nvinfo : EIATTR_KPARAM_INFO
	.align		4
.L_37:
        /*0008*/ 	.byte	0x04, 0x17
        /*000a*/ 	.short	(.L_39 - .L_38)
.L_38:
        /*000c*/ 	.word	0x00000000
        /*0010*/ 	.short	0x0002
        /*0012*/ 	.short	0x0010
        /*0014*/ 	.byte	0x00, 0xf0, 0x11, 0x00


	//----- nvinfo : EIATTR_KPARAM_INFO
	.align		4
.L_39:
        /*0018*/ 	.byte	0x04, 0x17
        /*001a*/ 	.short	(.L_41 - .L_40)
.L_40:
        /*001c*/ 	.word	0x00000000
        /*0020*/ 	.short	0x0001
        /*0022*/ 	.short	0x0008
        /*0024*/ 	.byte	0x00, 0xf5, 0x21, 0x00


	//----- nvinfo : EIATTR_KPARAM_INFO
	.align		4
.L_41:
        /*0028*/ 	.byte	0x04, 0x17
        /*002a*/ 	.short	(.L_43 - .L_42)
.L_42:
        /*002c*/ 	.word	0x00000000
        /*0030*/ 	.short	0x0000
        /*0032*/ 	.short	0x0000
        /*0034*/ 	.byte	0x00, 0xf5, 0x21, 0x00


	//----- nvinfo : EIATTR_SPARSE_MMA_MASK
	.align		4
.L_43:
        /*0038*/ 	.byte	0x03, 0x50
        /*003a*/ 	.short	0x0000


	//----- nvinfo : EIATTR_MAXREG_COUNT
	.align		4
        /*003c*/ 	.byte	0x03, 0x1b
        /*003e*/ 	.short	0x00ff


	//----- nvinfo : EIATTR_MERCURY_ISA_VERSION
	.align		4
        /*0040*/ 	.byte	0x03, 0x5f
        /*0042*/ 	.short	0x0101


	//----- nvinfo : EIATTR_VRC_CTA_INIT_COUNT
	.align		4
        /*0044*/ 	.byte	0x02, 0x4a
	.zero		1
	.zero		1


	//----- nvinfo : EIATTR_EXIT_INSTR_OFFSETS
	.align		4
        /*0048*/ 	.byte	0x04, 0x1c
        /*004a*/ 	.short	(.L_45 - .L_44)


	//   ....[0]....
.L_44:
        /*004c*/ 	.word	0x00000070


	//   ....[1]....
        /*0050*/ 	.word	0x00000100


	//----- nvinfo : EIATTR_CBANK_PARAM_SIZE
	.align		4
.L_45:
        /*0054*/ 	.byte	0x03, 0x19
        /*0056*/ 	.short	0x0014


	//----- nvinfo : EIATTR_PARAM_CBANK
	.align		4
        /*0058*/ 	.byte	0x04, 0x0a
        /*005a*/ 	.short	(.L_47 - .L_46)
	.align		4
.L_46:
        /*005c*/ 	.word	index@(.nv.constant0._Z19relu_prime_kernel_sPfS_i)
        /*0060*/ 	.short	0x0380
        /*0062*/ 	.short	0x0014


	//----- nvinfo : EIATTR_SW_WAR
	.align		4
.L_47:
        /*0064*/ 	.byte	0x04, 0x36
        /*0066*/ 	.short	(.L_49 - .L_48)
.L_48:
        /*0068*/ 	.word	0x00000008
.L_49:


//--------------------- .nv.info._Z19relu_prime_kernel_dPdS_i --------------------------
	.section	.nv.info._Z19relu_prime_kernel_dPdS_i,"",@"SHT_CUDA_INFO"
	.sectionflags	@""
	.align	4


	//----- nvinfo : EIATTR_CUDA_API_VERSION
	.align		4
        /*0000*/ 	.byte	0x04, 0x37
        /*0002*/ 	.short	(.L_51 - .L_50)
.L_50:
        /*0004*/ 	.word	0x00000082


	//----- nvinfo : EIATTR_KPARAM_INFO
	.align		4
.L_51:
        /*0008*/ 	.byte	0x04, 0x17
        /*000a*/ 	.short	(.L_53 - .L_52)
.L_52:
        /*000c*/ 	.word	0x00000000
        /*0010*/ 	.short	0x0002
        /*0012*/ 	.short	0x0010
        /*0014*/ 	.byte	0x00, 0xf0, 0x11, 0x00


	//----- nvinfo : EIATTR_KPARAM_INFO
	.align		4
.L_53:
        /*0018*/ 	.byte	0x04, 0x17
        /*001a*/ 	.short	(.L_55 - .L_54)
.L_54:
        /*001c*/ 	.word	0x00000000
        /*0020*/ 	.short	0x0001
        /*0022*/ 	.short	0x0008
        /*0024*/ 	.byte	0x00, 0xf5, 0x21, 0x00


	//----- nvinfo : EIATTR_KPARAM_INFO
	.align		4
.L_55:
        /*0028*/ 	.byte	0x04, 0x17
        /*002a*/ 	.short	(.L_57 - .L_56)
.L_56:
        /*002c*/ 	.word	0x00000000
        /*0030*/ 	.short	0x0000
        /*0032*/ 	.short	0x0000
        /*0034*/ 	.byte	0x00, 0xf5, 0x21, 0x00


	//----- nvinfo : EIATTR_SPARSE_MMA_MASK
	.align		4
.L_57:
        /*0038*/ 	.byte	0x03, 0x50
        /*003a*/ 	.short	0x0000


	//----- nvinfo : EIATTR_MAXREG_COUNT
	.align		4
        /*003c*/ 	.byte	0x03, 0x1b
        /*003e*/ 	.short	0x00ff


	//----- nvinfo : EIATTR_MERCURY_ISA_VERSION
	.align		4
        /*0040*/ 	.byte	0x03, 0x5f
        /*0042*/ 	.short	0x0101


	//----- nvinfo : EIATTR_VRC_CTA_INIT_COUNT
	.align		4
        /*0044*/ 	.byte	0x02, 0x4a
	.zero		1
	.zero		1


	//----- nvinfo : EIATTR_EXIT_INSTR_OFFSETS
	.align		4
        /*0048*/ 	.byte	0x04, 0x1c
        /*004a*/ 	.short	(.L_59 - .L_58)


	//   ....[0]....
.L_58:
        /*004c*/ 	.word	0x00000070


	//   ....[1]....
        /*0050*/ 	.word	0x00000120


	//----- nvinfo : EIATTR_CBANK_PARAM_SIZE
	.align		4
.L_59:
        /*0054*/ 	.byte	0x03, 0x19
        /*0056*/ 	.short	0x0014


	//----- nvinfo : EIATTR_PARAM_CBANK
	.align		4
        /*0058*/ 	.byte	0x04, 0x0a
        /*005a*/ 	.short	(.L_61 - .L_60)
	.align		4
.L_60:
        /*005c*/ 	.word	index@(.nv.constant0._Z19relu_prime_kernel_dPdS_i)
        /*0060*/ 	.short	0x0380
        /*0062*/ 	.short	0x0014


	//----- nvinfo : EIATTR_SW_WAR
	.align		4
.L_61:
        /*0064*/ 	.byte	0x04, 0x36
        /*0066*/ 	.short	(.L_63 - .L_62)
.L_62:
        /*0068*/ 	.word	0x00000008
.L_63:


//--------------------- .nv.info._Z13relu_kernel_sPfS_i --------------------------
	.section	.nv.info._Z13relu_kernel_sPfS_i,"",@"SHT_CUDA_INFO"
	.sectionflags	@""
	.align	4


	//----- nvinfo : EIATTR_CUDA_API_VERSION
	.align		4
        /*0000*/ 	.byte	0x04, 0x37
        /*0002*/ 	.short	(.L_65 - .L_64)
.L_64:
        /*0004*/ 	.word	0x00000082


	//----- nvinfo : EIATTR_KPARAM_INFO
	.align		4
.L_65:
        /*0008*/ 	.byte	0x04, 0x17
        /*000a*/ 	.short	(.L_67 - .L_66)
.L_66:
        /*000c*/ 	.word	0x00000000
        /*0010*/ 	.short	0x0002
        /*0012*/ 	.short	0x0010
        /*0014*/ 	.byte	0x00, 0xf0, 0x11, 0x00


	//----- nvinfo : EIATTR_KPARAM_INFO
	.align		4
.L_67:
        /*0018*/ 	.byte	0x04, 0x17
        /*001a*/ 	.short	(.L_69 - .L_68)
.L_68:
        /*001c*/ 	.word	0x00000000
        /*0020*/ 	.short	0x0001
        /*0022*/ 	.short	0x0008
        /*0024*/ 	.byte	0x00, 0xf5, 0x21, 0x00


	//----- nvinfo : EIATTR_KPARAM_INFO
	.align		4
.L_69:
        /*0028*/ 	.byte	0x04, 0x17
        /*002a*/ 	.short	(.L_71 - .L_70)
.L_70:
        /*002c*/ 	.word	0x00000000
        /*0030*/ 	.short	0x0000
        /*0032*/ 	.short	0x0000
        /*0034*/ 	.byte	0x00, 0xf5, 0x21, 0x00


	//----- nvinfo : EIATTR_SPARSE_MMA_MASK
	.align		4
.L_71:
        /*0038*/ 	.byte	0x03, 0x50
        /*003a*/ 	.short	0x0000


	//----- nvinfo : EIATTR_MAXREG_COUNT
	.align		4
        /*003c*/ 	.byte	0x03, 0x1b
        /*003e*/ 	.short	0x00ff


	//----- nvinfo : EIATTR_MERCURY_ISA_VERSION
	.align		4
        /*0040*/ 	.byte	0x03, 0x5f
        /*0042*/ 	.short	0x0101


	//----- nvinfo : EIATTR_VRC_CTA_INIT_COUNT
	.align		4
        /*0044*/ 	.byte	0x02, 0x4a
	.zero		1
	.zero		1


	//----- nvinfo : EIATTR_EXIT_INSTR_OFFSETS
	.align		4
        /*0048*/ 	.byte	0x04, 0x1c
        /*004a*/ 	.short	(.L_73 - .L_72)


	//   ....[0]....
.L_72:
        /*004c*/ 	.word	0x00000070


	//   ....[1]....
        /*0050*/ 	.word	0x00000110


	//----- nvinfo : EIATTR_CBANK_PARAM_SIZE
	.align		4
.L_73:
        /*0054*/ 	.byte	0x03, 0x19
        /*0056*/ 	.short	0x0014


	//----- nvinfo : EIATTR_PARAM_CBANK
	.align		4
        /*0058*/ 	.byte	0x04, 0x0a
        /*005a*/ 	.short	(.L_75 - .L_74)
	.align		4
.L_74:
        /*005c*/ 	.word	index@(.nv.constant0._Z13relu_kernel_sPfS_i)
        /*0060*/ 	.short	0x0380
        /*0062*/ 	.short	0x0014


	//----- nvinfo : EIATTR_SW_WAR
	.align		4
.L_75:
        /*0064*/ 	.byte	0x04, 0x36
        /*0066*/ 	.short	(.L_77 - .L_76)
.L_76:
        /*0068*/ 	.word	0x00000008
.L_77:


//--------------------- .nv.info._Z13relu_kernel_dPdS_i --------------------------
	.section	.nv.info._Z13relu_kernel_dPdS_i,"",@"SHT_CUDA_INFO"
	.sectionflags	@""
	.align	4


	//----- nvinfo : EIATTR_CUDA_API_VERSION
	.align		4
        /*0000*/ 	.byte	0x04, 0x37
        /*0002*/ 	.short	(.L_79 - .L_78)
.L_78:
        /*0004*/ 	.word	0x00000082


	//----- nvinfo : EIATTR_KPARAM_INFO
	.align		4
.L_79:
        /*0008*/ 	.byte	0x04, 0x17
        /*000a*/ 	.short	(.L_81 - .L_80)
.L_80:
        /*000c*/ 	.word	0x00000000
        /*0010*/ 	.short	0x0002
        /*0012*/ 	.short	0x0010
        /*0014*/ 	.byte	0x00, 0xf0, 0x11, 0x00


	//----- nvinfo : EIATTR_KPARAM_INFO
	.align		4
.L_81:
        /*0018*/ 	.byte	0x04, 0x17
        /*001a*/ 	.short	(.L_83 - .L_82)
.L_82:
        /*001c*/ 	.word	0x00000000
        /*0020*/ 	.short	0x0001
        /*0022*/ 	.short	0x0008
        /*0024*/ 	.byte	0x00, 0xf5, 0x21, 0x00


	//----- nvinfo : EIATTR_KPARAM_INFO
	.align		4
.L_83:
        /*0028*/ 	.byte	0x04, 0x17
        /*002a*/ 	.short	(.L_85 - .L_84)
.L_84:
        /*002c*/ 	.word	0x00000000
        /*0030*/ 	.short	0x0000
        /*0032*/ 	.short	0x0000
        /*0034*/ 	.byte	0x00, 0xf5, 0x21, 0x00


	//----- nvinfo : EIATTR_SPARSE_MMA_MASK
	.align		4
.L_85:
        /*0038*/ 	.byte	0x03, 0x50
        /*003a*/ 	.short	0x0000


	//----- nvinfo : EIATTR_MAXREG_COUNT
	.align		4
        /*003c*/ 	.byte	0x03, 0x1b
        /*003e*/ 	.short	0x00ff


	//----- nvinfo : EIATTR_MERCURY_ISA_VERSION
	.align		4
        /*0040*/ 	.byte	0x03, 0x5f
        /*0042*/ 	.short	0x0101


	//----- nvinfo : EIATTR_VRC_CTA_INIT_COUNT
	.align		4
        /*0044*/ 	.byte	0x02, 0x4a
	.zero		1
	.zero		1


	//----- nvinfo : EIATTR_EXIT_INSTR_OFFSETS
	.align		4
        /*0048*/ 	.byte	0x04, 0x1c
        /*004a*/ 	.short	(.L_87 - .L_86)


	//   ....[0]....
.L_86:
        /*004c*/ 	.word	0x00000070


	//   ....[1]....
        /*0050*/ 	.word	0x00000120


	//----- nvinfo : EIATTR_CBANK_PARAM_SIZE
	.align		4
.L_87:
        /*0054*/ 	.byte	0x03, 0x19
        /*0056*/ 	.short	0x0014


	//----- nvinfo : EIATTR_PARAM_CBANK
	.align		4
        /*0058*/ 	.byte	0x04, 0x0a
        /*005a*/ 	.short	(.L_89 - .L_88)
	.align		4
.L_88:
        /*005c*/ 	.word	index@(.nv.constant0._Z13relu_kernel_dPdS_i)
        /*0060*/ 	.short	0x0380
        /*0062*/ 	.short	0x0014


	//----- nvinfo : EIATTR_SW_WAR
	.align		4
.L_89:
        /*0064*/ 	.byte	0x04, 0x36
        /*0066*/ 	.short	(.L_91 - .L_90)
.L_90:
        /*0068*/ 	.word	0x00000008
.L_91:


//--------------------- .nv.info._Z17hadamard_kernel_sPfS_S_i --------------------------
	.section	.nv.info._Z17hadamard_kernel_sPfS_S_i,"",@"SHT_CUDA_INFO"
	.sectionflags	@""
	.align	4


	//----- nvinfo : EIATTR_CUDA_API_VERSION
	.align		4
        /*0000*/ 	.byte	0x04, 0x37
        /*0002*/ 	.short	(.L_93 - .L_92)
.L_92:
        /*0004*/ 	.word	0x00000082


	//----- nvinfo : EIATTR_KPARAM_INFO
	.align		4
.L_93:
        /*0008*/ 	.byte	0x04, 0x17
        /*000a*/ 	.short	(.L_95 - .L_94)
.L_94:
        /*000c*/ 	.word	0x00000000
        /*0010*/ 	.short	0x0003
        /*0012*/ 	.short	0x0018
        /*0014*/ 	.byte	0x00, 0xf0, 0x11, 0x00


	//----- nvinfo : EIATTR_KPARAM_INFO
	.align		4
.L_95:
        /*0018*/ 	.byte	0x04, 0x17
        /*001a*/ 	.short	(.L_97 - .L_96)
.L_96:
        /*001c*/ 	.word	0x00000000
        /*0020*/ 	.short	0x0002
        /*0022*/ 	.short	0x0010
        /*0024*/ 	.byte	0x00, 0xf5, 0x21, 0x00


	//----- nvinfo : EIATTR_KPARAM_INFO
	.align		4
.L_97:
        /*0028*/ 	.byte	0x04, 0x17
        /*002a*/ 	.short	(.L_99 - .L_98)
.L_98:
        /*002c*/ 	.word	0x00000000
        /*0030*/ 	.short	0x0001
        /*0032*/ 	.short	0x0008
        /*0034*/ 	.byte	0x00, 0xf5, 0x21, 0x00


	//----- nvinfo : EIATTR_KPARAM_INFO
	.align		4
.L_99:
        /*0038*/ 	.byte	0x04, 0x17
        /*003a*/ 	.short	(.L_101 - .L_100)
.L_100:
        /*003c*/ 	.word	0x00000000
        /*0040*/ 	.short	0x0000
        /*0042*/ 	.short	0x0000
        /*0044*/ 	.byte	0x00, 0xf5, 0x21, 0x00


	//----- nvinfo : EIATTR_SPARSE_MMA_MASK
	.align		4
.L_101:
        /*0048*/ 	.byte	0x03, 0x50
        /*004a*/ 	.short	0x0000


	//----- nvinfo : EIATTR_MAXREG_COUNT
	.align		4
        /*004c*/ 	.byte	0x03, 0x1b
        /*004e*/ 	.short	0x00ff


	//----- nvinfo : EIATTR_MERCURY_ISA_VERSION
	.align		4
        /*0050*/ 	.byte	0x03, 0x5f
        /*0052*/ 	.short	0x0101


	//----- nvinfo : EIATTR_VRC_CTA_INIT_COUNT
	.align		4
        /*0054*/ 	.byte	0x02, 0x4a
	.zero		1
	.zero		1


	//----- nvinfo : EIATTR_EXIT_INSTR_OFFSETS
	.align		4
        /*0058*/ 	.byte	0x04, 0x1c
        /*005a*/ 	.short	(.L_103 - .L_102)


	//   ....[0]....
.L_102:
        /*005c*/ 	.word	0x00000070


	//   ....[1]....
        /*0060*/ 	.word	0x00000130


	//----- nvinfo : EIATTR_CBANK_PARAM_SIZE
	.align		4
.L_103:
        /*0064*/ 	.byte	0x03, 0x19
        /*0066*/ 	.short	0x001c


	//----- nvinfo : EIATTR_PARAM_CBANK
	.align		4
        /*0068*/ 	.byte	0x04, 0x0a
        /*006a*/ 	.short	(.L_105 - .L_104)
	.align		4
.L_104:
        /*006c*/ 	.word	index@(.nv.constant0._Z17hadamard_kernel_sPfS_S_i)
        /*0070*/ 	.short	0x0380
        /*0072*/ 	.short	0x001c


	//----- nvinfo : EIATTR_SW_WAR
	.align		4
.L_105:
        /*0074*/ 	.byte	0x04, 0x36
        /*0076*/ 	.short	(.L_107 - .L_106)
.L_106:
        /*0078*/ 	.word	0x00000008
.L_107:


//--------------------- .nv.info._Z17hadamard_kernel_dPdS_S_i --------------------------
	.section	.nv.info._Z17hadamard_kernel_dPdS_S_i,"",@"SHT_CUDA_INFO"
	.sectionflags	@""
	.align	4


	//----- nvinfo : EIATTR_CUDA_API_VERSION
	.align		4
        /*0000*/ 	.byte	0x04, 0x37
        /*0002*/ 	.short	(.L_109 - .L_108)
.L_108:
        /*0004*/ 	.word	0x00000082


	//----- nvinfo : EIATTR_KPARAM_INFO
	.align		4
.L_109:
        /*0008*/ 	.byte	0x04, 0x17
        /*000a*/ 	.short	(.L_111 - .L_110)
.L_110:
        /*000c*/ 	.word	0x00000000
        /*0010*/ 	.short	0x0003
        /*0012*/ 	.short	0x0018
        /*0014*/ 	.byte	0x00, 0xf0, 0x11, 0x00


	//----- nvinfo : EIATTR_KPARAM_INFO
	.align		4
.L_111:
        /*0018*/ 	.byte	0x04, 0x17
        /*001a*/ 	.short	(.L_113 - .L_112)
.L_112:
        /*001c*/ 	.word	0x00000000
        /*0020*/ 	.short	0x0002
        /*0022*/ 	.short	0x0010
        /*0024*/ 	.byte	0x00, 0xf5, 0x21, 0x00


	//----- nvinfo : EIATTR_KPARAM_INFO
	.align		4
.L_113:
        /*0028*/ 	.byte	0x04, 0x17
        /*002a*/ 	.short	(.L_115 - .L_114)
.L_114:
        /*002c*/ 	.word	0x00000000
        /*0030*/ 	.short	0x0001
        /*0032*/ 	.short	0x0008
        /*0034*/ 	.byte	0x00, 0xf5, 0x21, 0x00


	//----- nvinfo : EIATTR_KPARAM_INFO
	.align		4
.L_115:
        /*0038*/ 	.byte	0x04, 0x17
        /*003a*/ 	.short	(.L_117 - .L_116)
.L_116:
        /*003c*/ 	.word	0x00000000
        /*0040*/ 	.short	0x0000
        /*0042*/ 	.short	0x0000
        /*0044*/ 	.byte	0x00, 0xf5, 0x21, 0x00


	//----- nvinfo : EIATTR_SPARSE_MMA_MASK
	.align		4
.L_117:
        /*0048*/ 	.byte	0x03, 0x50
        /*004a*/ 	.short	0x0000


	//----- nvinfo : EIATTR_MAXREG_COUNT
	.align		4
        /*004c*/ 	.byte	0x03, 0x1b
        /*004e*/ 	.short	0x00ff


	//----- nvinfo : EIATTR_MERCURY_ISA_VERSION
	.align		4
        /*0050*/ 	.byte	0x03, 0x5f
        /*0052*/ 	.short	0x0101


	//----- nvinfo : EIATTR_VRC_CTA_INIT_COUNT
	.align		4
        /*0054*/ 	.byte	0x02, 0x4a
	.zero		1
	.zero		1


	//----- nvinfo : EIATTR_EXIT_INSTR_OFFSETS
	.align		4
        /*0058*/ 	.byte	0x04, 0x1c
        /*005a*/ 	.short	(.L_119 - .L_118)


	//   ....[0]....
.L_118:
        /*005c*/ 	.word	0x00000070


	//   ....[1]....
        /*0060*/ 	.word	0x00000130


	//----- nvinfo : EIATTR_CBANK_PARAM_SIZE
	.align		4
.L_119:
        /*0064*/ 	.byte	0x03, 0x19
        /*0066*/ 	.short	0x001c


	//----- nvinfo : EIATTR_PARAM_CBANK
	.align		4
        /*0068*/ 	.byte	0x04, 0x0a
        /*006a*/ 	.short	(.L_121 - .L_120)
	.align		4
.L_120:
        /*006c*/ 	.word	index@(.nv.constant0._Z17hadamard_kernel_dPdS_S_i)
        /*0070*/ 	.short	0x0380
        /*0072*/ 	.short	0x001c


	//----- nvinfo : EIATTR_SW_WAR
	.align		4
.L_121:
        /*0074*/ 	.byte	0x04, 0x36
        /*0076*/ 	.short	(.L_123 - .L_122)
.L_122:
        /*0078*/ 	.word	0x00000008
.L_123:


//--------------------- .nv.callgraph             --------------------------
	.section	.nv.callgraph,"",@"SHT_CUDA_CALLGRAPH"
	.align	4
	.sectionentsize	8
	.align		4
        /*0000*/ 	.word	0x00000000
	.align		4
        /*0004*/ 	.word	0xffffffff
	.align		4
        /*0008*/ 	.word	0x00000000
	.align		4
        /*000c*/ 	.word	0xfffffffe
	.align		4
        /*0010*/ 	.word	0x00000000
	.align		4
        /*0014*/ 	.word	0xfffffffd
	.align		4
        /*0018*/ 	.word	0x00000000
	.align		4
        /*001c*/ 	.word	0xfffffffc


//--------------------- .text._Z19relu_prime_kernel_sPfS_i --------------------------
	.section	.text._Z19relu_prime_kernel_sPfS_i,"ax",@progbits
	.align	128
        .global         _Z19relu_prime_kernel_sPfS_i
        .type           _Z19relu_prime_kernel_sPfS_i,@function
        .size           _Z19relu_prime_kernel_sPfS_i,(.L_x_6 - _Z19relu_prime_kernel_sPfS_i)
        .other          _Z19relu_prime_kernel_sPfS_i,@"STO_CUDA_ENTRY STV_DEFAULT"
_Z19relu_prime_kernel_sPfS_i:
.text._Z19relu_prime_kernel_sPfS_i:
[----:B------:R-:W-:Y:S01]  /*0000*/  LDC R1, c[0x0][0x37c] ;  /* 0x0000df00ff017b82 */ /* 0x000fe20000000800 */
[----:B------:R-:W0:Y:S07]  /*0010*/  S2R R7, SR_TID.X ;  /* 0x0000000000077919 */ /* 0x000e2e0000002100 */
[----:B------:R-:W0:Y:S01]  /*0020*/  S2UR UR4, SR_CTAID.X ;  /* 0x00000000000479c3 */ /* 0x000e220000002500 */
[----:B------:R-:W1:Y:S07]  /*0030*/  LDCU UR5, c[0x0][0x390] ;  /* 0x00007200ff0577ac */ /* 0x000e6e0008000800 */
[----:B------:R-:W0:Y:S02]  /*0040*/  LDC R0, c[0x0][0x360] ;  /* 0x0000d800ff007b82 */ /* 0x000e240000000800 */
[----:B0-----:R-:W-:-:S05]  /*0050*/  IMAD R7, R0, UR4, R7 ;  /* 0x0000000400077c24 */ /* 0x001fca000f8e0207 */
[----:B-1----:R-:W-:-:S13]  /*0060*/  ISETP.GE.AND P0, PT, R7, UR5, PT ;  /* 0x0000000507007c0c */ /* 0x002fda000bf06270 */
[----:B------:R-:W-:Y:S05]  /*0070*/  @P0 EXIT ;  /* 0x000000000000094d */ /* 0x000fea0003800000 */
[----:B------:R-:W0:Y:S01]  /*0080*/  LDC.64 R2, c[0x0][0x380] ;  /* 0x0000e000ff027b82 */ /* 0x000e220000000a00 */
[----:B------:R-:W1:Y:S07]  /*0090*/  LDCU.64 UR4, c[0x0][0x358] ;  /* 0x00006b00ff0477ac */ /* 0x000e6e0008000a00 */
[----:B------:R-:W2:Y:S01]  /*00a0*/  LDC.64 R4, c[0x0][0x388] ;  /* 0x0000e200ff047b82 */ /* 0x000ea20000000a00 */
[----:B0-----:R-:W-:-:S06]  /*00b0*/  IMAD.WIDE R2, R7, 0x4, R2 ;  /* 0x0000000407027825 */ /* 0x001fcc00078e0202 */
[----:B-1----:R-:W3:Y:S01]  /*00c0*/  LDG.E R2, desc[UR4][R2.64] ;  /* 0x0000000402027981 */ /* 0x002ee2000c1e1900 */
[----:B--2---:R-:W-:Y:S01]  /*00d0*/  IMAD.WIDE R4, R7, 0x4, R4 ;  /* 0x0000000407047825 */ /* 0x004fe200078e0204 */
[----:B---3--:R-:W-:-:S05]  /*00e0*/  FSET.BF.GEU.AND R7, R2, RZ, PT ;  /* 0x000000ff0207720a */ /* 0x008fca000380e000 */
[----:B------:R-:W-:Y:S01]  /*00f0*/  STG.E desc[UR4][R4.64], R7 ;  /* 0x0000000704007986 */ /* 0x000fe2000c101904 */
[----:B------:R-:W-:Y:S05]  /*0100*/  EXIT ;  /* 0x000000000000794d */ /* 0x000fea0003800000 */
.L_x_0:
[----:B------:R-:W-:-:S00]  /*0110*/  BRA `(.L_x_0) ;  /* 0xfffffffc00fc7947 */ /* 0x000fc0000383ffff */
[----:B------:R-:W-:-:S00]  /*0120*/  NOP ;  /* 0x0000000000007918 */ /* 0x000fc00000000000 */
        /* <DEDUP_REMOVED lines=13> */
.L_x_6:


//--------------------- .text._Z19relu_prime_kernel_dPdS_i --------------------------
	.section	.text._Z19relu_prime_kernel_dPdS_i,"ax",@progbits
	.align	128
        .global         _Z19relu_prime_kernel_dPdS_i
        .type           _Z19relu_prime_kernel_dPdS_i,@function
        .size           _Z19relu_prime_kernel_dPdS_i,(.L_x_7 - _Z19relu_prime_kernel_dPdS_i)
        .other          _Z19relu_prime_kernel_dPdS_i,@"STO_CUDA_ENTRY STV_DEFAULT"
_Z19relu_prime_kernel_dPdS_i:
.text._Z19relu_prime_kernel_dPdS_i:
        /* <DEDUP_REMOVED lines=12> */
[----:B-1----:R-:W3:Y:S01]  /*00c0*/  LDG.E.64 R2, desc[UR4][R2.64] ;  /* 0x0000000402027981 */ /* 0x002ee2000c1e1b00 */
[----:B------:R-:W-:Y:S01]  /*00d0*/  MOV R6, RZ ;  /* 0x000000ff00067202 */ /* 0x000fe20000000f00 */
[----:B--2---:R-:W-:Y:S01]  /*00e0*/  IMAD.WIDE R4, R9, 0x8, R4 ;  /* 0x0000000809047825 */ /* 0x004fe200078e0204 */
[----:B---3--:R-:W-:-:S06]  /*00f0*/  DSETP.GEU.AND P0, PT, R2, RZ, PT ;  /* 0x000000ff0200722a */ /* 0x008fcc0003f0e000 */
[----:B------:R-:W-:-:S05]  /*0100*/  FSEL R7, RZ, 1.875, !P0 ;  /* 0x3ff00000ff077808 */ /* 0x000fca0004000000 */
[----:B------:R-:W-:Y:S01]  /*0110*/  STG.E.64 desc[UR4][R4.64], R6 ;  /* 0x0000000604007986 */ /* 0x000fe2000c101b04 */
[----:B------:R-:W-:Y:S05]  /*0120*/  EXIT ;  /* 0x000000000000794d */ /* 0x000fea0003800000 */
.L_x_1:
        /* <DEDUP_REMOVED lines=13> */
.L_x_7:


//--------------------- .text._Z13relu_kernel_sPfS_i --------------------------
	.section	.text._Z13relu_kernel_sPfS_i,"ax",@progbits
	.align	128
        .global         _Z13relu_kernel_sPfS_i
        .type           _Z13relu_kernel_sPfS_i,@function
        .size           _Z13relu_kernel_sPfS_i,(.L_x_8 - _Z13relu_kernel_sPfS_i)
        .other          _Z13relu_kernel_sPfS_i,@"STO_CUDA_ENTRY STV_DEFAULT"
_Z13relu_kernel_sPfS_i:
.text._Z13relu_kernel_sPfS_i:
        /* <DEDUP_REMOVED lines=14> */
[----:B---3--:R-:W-:-:S04]  /*00e0*/  FSETP.GEU.AND P0, PT, R2, RZ, PT ;  /* 0x000000ff0200720b */ /* 0x008fc80003f0e000 */
[----:B------:R-:W-:-:S05]  /*00f0*/  FSEL R7, R2, RZ, P0 ;  /* 0x000000ff02077208 */ /* 0x000fca0000000000 */
[----:B------:R-:W-:Y:S01]  /*0100*/  STG.E desc[UR4][R4.64], R7 ;  /* 0x0000000704007986 */ /* 0x000fe2000c101904 */
[----:B------:R-:W-:Y:S05]  /*0110*/  EXIT ;  /* 0x000000000000794d */ /* 0x000fea0003800000 */
.L_x_2:
        /* <DEDUP_REMOVED lines=14> */
.L_x_8:


//--------------------- .text._Z13relu_kernel_dPdS_i --------------------------
	.section	.text._Z13relu_kernel_dPdS_i,"ax",@progbits
	.align	128
        .global         _Z13relu_kernel_dPdS_i
        .type           _Z13relu_kernel_dPdS_i,@function
        .size           _Z13relu_kernel_dPdS_i,(.L_x_9 - _Z13relu_kernel_dPdS_i)
        .other          _Z13relu_kernel_dPdS_i,@"STO_CUDA_ENTRY STV_DEFAULT"
_Z13relu_kernel_dPdS_i:
.text._Z13relu_kernel_dPdS_i:
        /* <DEDUP_REMOVED lines=13> */
[----:B--2---:R-:W-:Y:S01]  /*00d0*/  IMAD.WIDE R4, R9, 0x8, R4 ;  /* 0x0000000809047825 */ /* 0x004fe200078e0204 */
[----:B---3--:R-:W-:-:S06]  /*00e0*/  DSETP.GEU.AND P0, PT, R2, RZ, PT ;  /* 0x000000ff0200722a */ /* 0x008fcc0003f0e000 */
[----:B------:R-:W-:Y:S02]  /*00f0*/  FSEL R6, R2, RZ, P0 ;  /* 0x000000ff02067208 */ /* 0x000fe40000000000 */
[----:B------:R-:W-:-:S05]  /*0100*/  FSEL R7, R3, RZ, P0 ;  /* 0x000000ff03077208 */ /* 0x000fca0000000000 */
[----:B------:R-:W-:Y:S01]  /*0110*/  STG.E.64 desc[UR4][R4.64], R6 ;  /* 0x0000000604007986 */ /* 0x000fe2000c101b04 */
[----:B------:R-:W-:Y:S05]  /*0120*/  EXIT ;  /* 0x000000000000794d */ /* 0x000fea0003800000 */
.L_x_3:
        /* <DEDUP_REMOVED lines=13> */
.L_x_9:


//--------------------- .text._Z17hadamard_kernel_sPfS_S_i --------------------------
	.section	.text._Z17hadamard_kernel_sPfS_S_i,"ax",@progbits
	.align	128
        .global         _Z17hadamard_kernel_sPfS_S_i
        .type           _Z17hadamard_kernel_sPfS_S_i,@function
        .size           _Z17hadamard_kernel_sPfS_S_i,(.L_x_10 - _Z17hadamard_kernel_sPfS_S_i)
        .other          _Z17hadamard_kernel_sPfS_S_i,@"STO_CUDA_ENTRY STV_DEFAULT"
_Z17hadamard_kernel_sPfS_S_i:
.text._Z17hadamard_kernel_sPfS_S_i:
        /* <DEDUP_REMOVED lines=10> */
[----:B------:R-:W2:Y:S08]  /*00a0*/  LDC.64 R4, c[0x0][0x388] ;  /* 0x0000e200ff047b82 */ /* 0x000eb00000000a00 */
[----:B------:R-:W3:Y:S01]  /*00b0*/  LDC.64 R6, c[0x0][0x390] ;  /* 0x0000e400ff067b82 */ /* 0x000ee20000000a00 */
[----:B0-----:R-:W-:-:S06]  /*00c0*/  IMAD.WIDE R2, R9, 0x4, R2 ;  /* 0x0000000409027825 */ /* 0x001fcc00078e0202 */
[----:B-1----:R-:W4:Y:S01]  /*00d0*/  LDG.E R2, desc[UR4][R2.64] ;  /* 0x0000000402027981 */ /* 0x002f22000c1e1900 */
[----:B--2---:R-:W-:-:S06]  /*00e0*/  IMAD.WIDE R4, R9, 0x4, R4 ;  /* 0x0000000409047825 */ /* 0x004fcc00078e0204 */
[----:B------:R-:W4:Y:S01]  /*00f0*/  LDG.E R5, desc[UR4][R4.64] ;  /* 0x0000000404057981 */ /* 0x000f22000c1e1900 */
[----:B---3--:R-:W-:-:S04]  /*0100*/  IMAD.WIDE R6, R9, 0x4, R6 ;  /* 0x0000000409067825 */ /* 0x008fc800078e0206 */
[----:B----4-:R-:W-:-:S05]  /*0110*/  FMUL R9, R2, R5 ;  /* 0x0000000502097220 */ /* 0x010fca0000400000 */
[----:B------:R-:W-:Y:S01]  /*0120*/  STG.E desc[UR4][R6.64], R9 ;  /* 0x0000000906007986 */ /* 0x000fe2000c101904 */
[----:B------:R-:W-:Y:S05]  /*0130*/  EXIT ;  /* 0x000000000000794d */ /* 0x000fea0003800000 */
.L_x_4:
        /* <DEDUP_REMOVED lines=12> */
.L_x_10:


//--------------------- .text._Z17hadamard_kernel_dPdS_S_i --------------------------
	.section	.text._Z17hadamard_kernel_dPdS_S_i,"ax",@progbits
	.align	128
        .global         _Z17hadamard_kernel_dPdS_S_i
        .type           _Z17hadamard_kernel_dPdS_S_i,@function
        .size           _Z17hadamard_kernel_dPdS_S_i,(.L_x_11 - _Z17hadamard_kernel_dPdS_S_i)
        .other          _Z17hadamard_kernel_dPdS_S_i,@"STO_CUDA_ENTRY STV_DEFAULT"
_Z17hadamard_kernel_dPdS_S_i:
.text._Z17hadamard_kernel_dPdS_S_i:
        /* <DEDUP_REMOVED lines=13> */
[----:B-1----:R-:W4:Y:S01]  /*00d0*/  LDG.E.64 R2, desc[UR4][R2.64] ;  /* 0x0000000402027981 */ /* 0x002f22000c1e1b00 */
[----:B--2---:R-:W-:-:S06]  /*00e0*/  IMAD.WIDE R4, R11, 0x8, R4 ;  /* 0x000000080b047825 */ /* 0x004fcc00078e0204 */
[----:B------:R-:W4:Y:S01]  /*00f0*/  LDG.E.64 R4, desc[UR4][R4.64] ;  /* 0x0000000404047981 */ /* 0x000f22000c1e1b00 */
[----:B---3--:R-:W-:Y:S01]  /*0100*/  IMAD.WIDE R8, R11, 0x8, R8 ;  /* 0x000000080b087825 */ /* 0x008fe200078e0208 */
[----:B----4-:R-:W-:-:S07]  /*0110*/  DMUL R6, R2, R4 ;  /* 0x0000000402067228 */ /* 0x010fce0000000000 */
[----:B------:R-:W-:Y:S01]  /*0120*/  STG.E.64 desc[UR4][R8.64], R6 ;  /* 0x0000000608007986 */ /* 0x000fe2000c101b04 */
[----:B------:R-:W-:Y:S05]  /*0130*/  EXIT ;  /* 0x000000000000794d */ /* 0x000fea0003800000 */
.L_x_5:
        /* <DEDUP_REMOVED lines=12> */
.L_x_11:


//--------------------- .nv.shared.reserved.0     --------------------------
	.section	.nv.shared.reserved.0,"aw",@nobits
	.weak		__nv_reservedSMEM_offset_0_alias
	.size		__nv_reservedSMEM_offset_0_alias, 0, 64
	.other		__nv_reservedSMEM_offset_0_alias,@"STO_CUDA_RESERVED_SHARED STV_DEFAULT"
__nv_reservedSMEM_offset_0_alias:
	.zero		0
	.zero		64


//--------------------- .nv.constant0._Z19relu_prime_kernel_sPfS_i --------------------------
	.section	.nv.constant0._Z19relu_prime_kernel_sPfS_i,"a",@progbits
	.sectionflags	@""
	.align	4
.nv.constant0._Z19relu_prime_kernel_sPfS_i:
	.zero		916


//--------------------- .nv.constant0._Z19relu_prime_kernel_dPdS_i --------------------------
	.section	.nv.constant0._Z19relu_prime_kernel_dPdS_i,"a",@progbits
	.sectionflags	@""
	.align	4
.nv.constant0._Z19relu_prime_kernel_dPdS_i:
	.zero		916


//--------------------- .nv.constant0._Z13relu_kernel_sPfS_i --------------------------
	.section	.nv.constant0._Z13relu_kernel_sPfS_i,"a",@progbits
	.sectionflags	@""
	.align	4
.nv.constant0._Z13relu_kernel_sPfS_i:
	.zero		916


//--------------------- .nv.constant0._Z13relu_kernel_dPdS_i --------------------------
	.section	.nv.constant0._Z13relu_kernel_dPdS_i,"a",@progbits
	.sectionflags	@""
	.align	4
.nv.constant0._Z13relu_kernel_dPdS_i:
	.zero		916


//--------------------- .nv.constant0._Z17hadamard_kernel_sPfS_S_i --------------------------
	.section	.nv.constant0._Z17hadamard_kernel_sPfS_S_i,"a",@progbits
	.sectionflags	@""
	.align	4
.nv.constant0._Z17hadamard_kernel_sPfS_S_i:
	.zero		924


//--------------------- .nv.constant0._Z17hadamard_kernel_dPdS_S_i --------------------------
	.section	.nv.constant0._Z17hadamard_kernel_dPdS_S_i,"a",@progbits
	.sectionflags	@""
	.align	4
.nv.constant0._Z17hadamard_kernel_dPdS_S_i:
	.zero		924


//--------------------- SYMBOLS --------------------------

	.type		.nv.reservedSmem.offset0,@object
	.size		.nv.reservedSmem.offset0,0x4
